//
// Generated by NVIDIA NVVM Compiler
//
// Compiler Build ID: CL-36424714
// Cuda compilation tools, release 13.0, V13.0.88
// Based on NVVM 20.0.0
//

.version 9.0
.target sm_100
.address_size 64

	// .globl	_Z14vectorAdditionPKjS0_Pji

.visible .entry _Z14vectorAdditionPKjS0_Pji(
	.param .u64 .ptr .align 1 _Z14vectorAdditionPKjS0_Pji_param_0,
	.param .u64 .ptr .align 1 _Z14vectorAdditionPKjS0_Pji_param_1,
	.param .u64 .ptr .align 1 _Z14vectorAdditionPKjS0_Pji_param_2,
	.param .u32 _Z14vectorAdditionPKjS0_Pji_param_3
)
{
	.reg .pred 	%p<2>;
	.reg .b32 	%r<9>;
	.reg .b64 	%rd<11>;

	ld.param.u64 	%rd1, [_Z14vectorAdditionPKjS0_Pji_param_0];
	ld.param.u64 	%rd2, [_Z14vectorAdditionPKjS0_Pji_param_1];
	ld.param.u64 	%rd3, [_Z14vectorAdditionPKjS0_Pji_param_2];
	ld.param.u32 	%r2, [_Z14vectorAdditionPKjS0_Pji_param_3];
	mov.u32 	%r3, %ctaid.x;
	mov.u32 	%r4, %ntid.x;
	mov.u32 	%r5, %tid.x;
	mad.lo.s32 	%r1, %r3, %r4, %r5;
	setp.ge.s32 	%p1, %r1, %r2;
	@%p1 bra 	$L__BB0_2;
	cvta.to.global.u64 	%rd4, %rd1;
	cvta.to.global.u64 	%rd5, %rd2;
	cvta.to.global.u64 	%rd6, %rd3;
	mul.wide.s32 	%rd7, %r1, 4;
	add.s64 	%rd8, %rd4, %rd7;
	ld.global.u32 	%r6, [%rd8];
	add.s64 	%rd9, %rd5, %rd7;
	ld.global.u32 	%r7, [%rd9];
	add.s32 	%r8, %r7, %r6;
	add.s64 	%rd10, %rd6, %rd7;
	st.global.u32 	[%rd10], %r8;
$L__BB0_2:
	ret;

}


// ===== COMPILED SASS (sm_100) =====

	.target	sm_100

	.elftype	@"ET_EXEC"


//--------------------- .note.nv.tkinfo           --------------------------
	.section	.note.nv.tkinfo,"",@"SHT_NOTE"
	.sectionflags	@"SHF_NOTE_NV_TKINFO"
	.tkinfo
        /*0018*/ 	.word	0x00000002
        /*0030*/ 	.string	""
        /*0030*/ 	.string	"ptxas"
        /*0030*/ 	.string	"Cuda compilation tools, release 13.0, V13.0.88"
        /*0030*/ 	.string	"Build cuda_13.0.r13.0/compiler.36424714_0"
        /*0030*/ 	.string	"-arch sm_100 -m 64 "



//--------------------- .note.nv.cuinfo           --------------------------
	.section	.note.nv.cuinfo,"",@"SHT_NOTE"
	.sectionflags	@"SHF_NOTE_NV_CUINFO"
        /*0018*/ 	.short	0x0002
        /*001a*/ 	.short	0x0064
        /*001c*/ 	.short	0x0082
	.zero		2


//--------------------- .nv.info                  --------------------------
	.section	.nv.info,"",@"SHT_CUDA_INFO"
	.align	4


	//----- nvinfo : EIATTR_REGCOUNT
	.align		4
        /*0000*/ 	.byte	0x04, 0x2f
        /*0002*/ 	.short	(.L_1 - .L_0)
	.align		4
.L_0:
        /*0004*/ 	.word	index@(_Z14vectorAdditionPKjS0_Pji)
        /*0008*/ 	.word	0x0000000c


	//----- nvinfo : EIATTR_FRAME_SIZE
	.align		4
.L_1:
        /*000c*/ 	.byte	0x04, 0x11
        /*000e*/ 	.short	(.L_3 - .L_2)
	.align		4
.L_2:
        /*0010*/ 	.word	index@(_Z14vectorAdditionPKjS0_Pji)
        /*0014*/ 	.word	0x00000000


	//----- nvinfo : EIATTR_MIN_STACK_SIZE
	.align		4
.L_3:
        /*0018*/ 	.byte	0x04, 0x12
        /*001a*/ 	.short	(.L_5 - .L_4)
	.align		4
.L_4:
        /*001c*/ 	.word	index@(_Z14vectorAdditionPKjS0_Pji)
        /*0020*/ 	.word	0x00000000
.L_5:


//--------------------- .nv.compat                --------------------------
	.section	.nv.compat,"",@"SHT_CUDA_COMPAT_INFO"
	.align	4
        /*0000*/ 	.byte	0x02, 0x09, 0x00, 0x00, 0x02, 0x02, 0x01, 0x00, 0x02, 0x05, 0x05, 0x00, 0x03, 0x07, 0x01, 0x01
        /*0010*/ 	.byte	0x02, 0x03, 0x00, 0x00, 0x02, 0x06, 0x01, 0x00, 0x04, 0x0b, 0x08, 0x00, 0x09, 0x00, 0x00, 0x00
        /*0020*/ 	.byte	0x00, 0x00, 0x00, 0x00


//--------------------- .nv.info._Z14vectorAdditionPKjS0_Pji --------------------------
	.section	.nv.info._Z14vectorAdditionPKjS0_Pji,"",@"SHT_CUDA_INFO"
	.sectionflags	@""
	.align	4


	//----- nvinfo : EIATTR_CUDA_API_VERSION
	.align		4
        /*0000*/ 	.byte	0x04, 0x37
        /*0002*/ 	.short	(.L_7 - .L_6)
.L_6:
        /*0004*/ 	.word	0x00000082


	//----- nvinfo : EIATTR_KPARAM_INFO
	.align		4
.L_7:
        /*0008*/ 	.byte	0x04, 0x17
        /*000a*/ 	.short	(.L_9 - .L_8)
.L_8:
        /*000c*/ 	.word	0x00000000
        /*0010*/ 	.short	0x0003
        /*0012*/ 	.short	0x0018
        /*0014*/ 	.byte	0x00, 0xf0, 0x11, 0x00


	//----- nvinfo : EIATTR_KPARAM_INFO
	.align		4
.L_9:
        /*0018*/ 	.byte	0x04, 0x17
        /*001a*/ 	.short	(.L_11 - .L_10)
.L_10:
        /*001c*/ 	.word	0x00000000
        /*0020*/ 	.short	0x0002
        /*0022*/ 	.short	0x0010
        /*0024*/ 	.byte	0x00, 0xf5, 0x21, 0x00


	//----- nvinfo : EIATTR_KPARAM_INFO
	.align		4
.L_11:
        /*0028*/ 	.byte	0x04, 0x17
        /*002a*/ 	.short	(.L_13 - .L_12)
.L_12:
        /*002c*/ 	.word	0x00000000
        /*0030*/ 	.short	0x0001
        /*0032*/ 	.short	0x0008
        /*0034*/ 	.byte	0x00, 0xf5, 0x21, 0x00


	//----- nvinfo : EIATTR_KPARAM_INFO
	.align		4
.L_13:
        /*0038*/ 	.byte	0x04, 0x17
        /*003a*/ 	.short	(.L_15 - .L_14)
.L_14:
        /*003c*/ 	.word	0x00000000
        /*0040*/ 	.short	0x0000
        /*0042*/ 	.short	0x0000
        /*0044*/ 	.byte	0x00, 0xf5, 0x21, 0x00


	//----- nvinfo : EIATTR_SPARSE_MMA_MASK
	.align		4
.L_15:
        /*0048*/ 	.byte	0x03, 0x50
        /*004a*/ 	.short	0x0000


	//----- nvinfo : EIATTR_MAXREG_COUNT
	.align		4
        /*004c*/ 	.byte	0x03, 0x1b
        /*004e*/ 	.short	0x00ff


	//----- nvinfo : EIATTR_MERCURY_ISA_VERSION
	.align		4
        /*0050*/ 	.byte	0x03, 0x5f
        /*0052*/ 	.short	0x0101


	//----- nvinfo : EIATTR_VRC_CTA_INIT_COUNT
	.align		4
        /*0054*/ 	.byte	0x02, 0x4a
	.zero		1
	.zero		1


	//----- nvinfo : EIATTR_EXIT_INSTR_OFFSETS
	.align		4
        /*0058*/ 	.byte	0x04, 0x1c
        /*005a*/ 	.short	(.L_17 - .L_16)


	//   ....[0]....
.L_16:
        /*005c*/ 	.word	0x00000070


	//   ....[1]....
        /*0060*/ 	.word	0x00000130


	//----- nvinfo : EIATTR_CBANK_PARAM_SIZE
	.align		4
.L_17:
        /*0064*/ 	.byte	0x03, 0x19
        /*0066*/ 	.short	0x001c


	//----- nvinfo : EIATTR_PARAM_CBANK
	.align		4
        /*0068*/ 	.byte	0x04, 0x0a
        /*006a*/ 	.short	(.L_19 - .L_18)
	.align		4
.L_18:
        /*006c*/ 	.word	index@(.nv.constant0._Z14vectorAdditionPKjS0_Pji)
        /*0070*/ 	.short	0x0380
        /*0072*/ 	.short	0x001c


	//----- nvinfo : EIATTR_SW_WAR
	.align		4
.L_19:
        /*0074*/ 	.byte	0x04, 0x36
        /*0076*/ 	.short	(.L_21 - .L_20)
.L_20:
        /*0078*/ 	.word	0x00000008
.L_21:


//--------------------- .nv.callgraph             --------------------------
	.section	.nv.callgraph,"",@"SHT_CUDA_CALLGRAPH"
	.align	4
	.sectionentsize	8
	.align		4
        /*0000*/ 	.word	0x00000000
	.align		4
        /*0004*/ 	.word	0xffffffff
	.align		4
        /*0008*/ 	.word	0x00000000
	.align		4
        /*000c*/ 	.word	0xfffffffe
	.align		4
        /*0010*/ 	.word	0x00000000
	.align		4
        /*0014*/ 	.word	0xfffffffd
	.align		4
        /*0018*/ 	.word	0x00000000
	.align		4
        /*001c*/ 	.word	0xfffffffc


//--------------------- .text._Z14vectorAdditionPKjS0_Pji --------------------------
	.section	.text._Z14vectorAdditionPKjS0_Pji,"ax",@progbits
	.align	128
        .global         _Z14vectorAdditionPKjS0_Pji
        .type           _Z14vectorAdditionPKjS0_Pji,@function
        .size           _Z14vectorAdditionPKjS0_Pji,(.L_x_1 - _Z14vectorAdditionPKjS0_Pji)
        .other          _Z14vectorAdditionPKjS0_Pji,@"STO_CUDA_ENTRY STV_DEFAULT"
_Z14vectorAdditionPKjS0_Pji:
.text._Z14vectorAdditionPKjS0_Pji:
[----:B------:R-:W-:Y:S01]  /*0000*/  LDC R1, c[0x0][0x37c] ;  /* 0x0000df00ff017b82 */ /* 0x000fe20000000800 */
[----:B------:R-:W0:Y:S07]  /*0010*/  S2R R0, SR_TID.X ;  /* 0x0000000000007919 */ /* 0x000e2e0000002100 */
[----:B------:R-:W0:Y:S01]  /*0020*/  S2UR UR4, SR_CTAID.X ;  /* 0x00000000000479c3 */ /* 0x000e220000002500 */
[----:B------:R-:W1:Y:S07]  /*0030*/  LDCU UR5, c[0x0][0x398] ;  /* 0x00007300ff0577ac */ /* 0x000e6e0008000800 */
[----:B------:R-:W0:Y:S02]  /*0040*/  LDC R9, c[0x0][0x360] ;  /* 0x0000d800ff097b82 */ /* 0x000e240000000800 */
[----:B0-----:R-:W-:-:S05]  /*0050*/  IMAD R9, R9, UR4, R0 ;  /* 0x0000000409097c24 */ /* 0x001fca000f8e0200 */
[----:B-1----:R-:W-:-:S13]  /*0060*/  ISETP.GE.AND P0, PT, R9, UR5, PT ;  /* 0x0000000509007c0c */ /* 0x002fda000bf06270 */
[----:B------:R-:W-:Y:S05]  /*0070*/  @P0 EXIT ;  /* 0x000000000000094d */ /* 0x000fea0003800000 */
[----:B------:R-:W0:Y:S01]  /*0080*/  LDC.64 R2, c[0x0][0x380] ;  /* 0x0000e000ff027b82 */ /* 0x000e220000000a00 */
[----:B------:R-:W1:Y:S07]  /*0090*/  LDCU.64 UR4, c[0x0][0x358] ;  /* 0x00006b00ff0477ac */ /* 0x000e6e0008000a00 */
[----:B------:R-:W2:Y:S08]  /*00a0*/  LDC.64 R4, c[0x0][0x388] ;  /* 0x0000e200ff047b82 */ /* 0x000eb00000000a00 */
[----:B------:R-:W3:Y:S01]  /*00b0*/  LDC.64 R6, c[0x0][0x390] ;  /* 0x0000e400ff067b82 */ /* 0x000ee20000000a00 */
[----:B0-----:R-:W-:-:S06]  /*00c0*/  IMAD.WIDE R2, R9, 0x4, R2 ;  /* 0x0000000409027825 */ /* 0x001fcc00078e0202 */
[----:B-1----:R-:W4:Y:S01]  /*00d0*/  LDG.E R2, desc[UR4][R2.64] ;  /* 0x0000000402027981 */ /* 0x002f22000c1e1900 */
[----:B--2---:R-:W-:-:S06]  /*00e0*/  IMAD.WIDE R4, R9, 0x4, R4 ;  /* 0x0000000409047825 */ /* 0x004fcc00078e0204 */
[----:B------:R-:W4:Y:S01]  /*00f0*/  LDG.E R5, desc[UR4][R4.64] ;  /* 0x0000000404057981 */ /* 0x000f22000c1e1900 */
[----:B---3--:R-:W-:Y:S01]  /*0100*/  IMAD.WIDE R6, R9, 0x4, R6 ;  /* 0x0000000409067825 */ /* 0x008fe200078e0206 */
[----:B----4-:R-:W-:-:S05]  /*0110*/  IADD3 R9, PT, PT, R2, R5, RZ ;  /* 0x0000000502097210 */ /* 0x010fca0007ffe0ff */
[----:B------:R-:W-:Y:S01]  /*0120*/  STG.E desc[UR4][R6.64], R9 ;  /* 0x0000000906007986 */ /* 0x000fe2000c101904 */
[----:B------:R-:W-:Y:S05]  /*0130*/  EXIT ;  /* 0x000000000000794d */ /* 0x000fea0003800000 */
.L_x_0:
[----:B------:R-:W-:-:S00]  /*0140*/  BRA `(.L_x_0) ;  /* 0xfffffffc00fc7947 */ /* 0x000fc0000383ffff */
[----:B------:R-:W-:-:S00]  /*0150*/  NOP ;  /* 0x0000000000007918 */ /* 0x000fc00000000000 */
        /* <DEDUP_REMOVED lines=10> */
.L_x_1:


//--------------------- .nv.shared.reserved.0     --------------------------
	.section	.nv.shared.reserved.0,"aw",@nobits
	.weak		__nv_reservedSMEM_offset_0_alias
	.size		__nv_reservedSMEM_offset_0_alias, 0, 64
	.other		__nv_reservedSMEM_offset_0_alias,@"STO_CUDA_RESERVED_SHARED STV_DEFAULT"
__nv_reservedSMEM_offset_0_alias:
	.zero		0
	.zero		64


//--------------------- .nv.constant0._Z14vectorAdditionPKjS0_Pji --------------------------
	.section	.nv.constant0._Z14vectorAdditionPKjS0_Pji,"a",@progbits
	.sectionflags	@""
	.align	4
.nv.constant0._Z14vectorAdditionPKjS0_Pji:
	.zero		924


//--------------------- SYMBOLS --------------------------

	.type		.nv.reservedSmem.offset0,@object
	.size		.nv.reservedSmem.offset0,0x4
